//
// Generated by NVIDIA NVVM Compiler
//
// Compiler Build ID: CL-36424714
// Cuda compilation tools, release 13.0, V13.0.88
// Based on NVVM 20.0.0
//

.version 9.0
.target sm_100
.address_size 64

	// .globl	embedding_backward_kernel

.visible .entry embedding_backward_kernel(
	.param .u64 .ptr .align 1 embedding_backward_kernel_param_0,
	.param .u64 .ptr .align 1 embedding_backward_kernel_param_1,
	.param .u64 .ptr .align 1 embedding_backward_kernel_param_2,
	.param .u32 embedding_backward_kernel_param_3,
	.param .u32 embedding_backward_kernel_param_4,
	.param .u32 embedding_backward_kernel_param_5
)
{
	.reg .pred 	%p<3>;
	.reg .b32 	%r<18>;
	.reg .b32 	%f<3>;
	.reg .b64 	%rd<16>;

	ld.param.u64 	%rd1, [embedding_backward_kernel_param_0];
	ld.param.u64 	%rd2, [embedding_backward_kernel_param_1];
	ld.param.u64 	%rd3, [embedding_backward_kernel_param_2];
	ld.param.u32 	%r5, [embedding_backward_kernel_param_3];
	ld.param.u32 	%r3, [embedding_backward_kernel_param_4];
	ld.param.u32 	%r4, [embedding_backward_kernel_param_5];
	mov.u32 	%r6, %ctaid.x;
	mov.u32 	%r7, %ntid.x;
	mov.u32 	%r8, %tid.x;
	mad.lo.s32 	%r1, %r6, %r7, %r8;
	mul.lo.s32 	%r9, %r3, %r5;
	mul.lo.s32 	%r10, %r9, %r4;
	setp.ge.s32 	%p1, %r1, %r10;
	@%p1 bra 	$L__BB0_3;
	cvta.to.global.u64 	%rd4, %rd2;
	div.s32 	%r11, %r1, %r4;
	rem.s32 	%r12, %r11, %r3;
	mul.lo.s32 	%r13, %r4, %r3;
	div.s32 	%r14, %r1, %r13;
	mad.lo.s32 	%r15, %r14, %r3, %r12;
	mul.wide.s32 	%rd5, %r15, 4;
	add.s64 	%rd6, %rd4, %rd5;
	ld.global.nc.u32 	%r2, [%rd6];
	setp.lt.s32 	%p2, %r2, 0;
	@%p2 bra 	$L__BB0_3;
	mul.lo.s32 	%r16, %r2, %r4;
	cvt.s64.s32 	%rd7, %r16;
	rem.s32 	%r17, %r1, %r4;
	cvt.s64.s32 	%rd8, %r17;
	add.s64 	%rd9, %rd7, %rd8;
	cvta.to.global.u64 	%rd10, %rd3;
	shl.b64 	%rd11, %rd9, 2;
	add.s64 	%rd12, %rd10, %rd11;
	cvta.to.global.u64 	%rd13, %rd1;
	mul.wide.s32 	%rd14, %r1, 4;
	add.s64 	%rd15, %rd13, %rd14;
	ld.global.nc.f32 	%f1, [%rd15];
	atom.global.add.f32 	%f2, [%rd12], %f1;
$L__BB0_3:
	ret;

}


// ===== COMPILED SASS (sm_100) =====

	.target	sm_100

	.elftype	@"ET_EXEC"


//--------------------- .note.nv.tkinfo           --------------------------
	.section	.note.nv.tkinfo,"",@"SHT_NOTE"
	.sectionflags	@"SHF_NOTE_NV_TKINFO"
	.tkinfo
        /*0018*/ 	.word	0x00000002
        /*0030*/ 	.string	""
        /*0030*/ 	.string	"ptxas"
        /*0030*/ 	.string	"Cuda compilation tools, release 13.0, V13.0.88"
        /*0030*/ 	.string	"Build cuda_13.0.r13.0/compiler.36424714_0"
        /*0030*/ 	.string	"-arch sm_100 -m 64 "



//--------------------- .note.nv.cuinfo           --------------------------
	.section	.note.nv.cuinfo,"",@"SHT_NOTE"
	.sectionflags	@"SHF_NOTE_NV_CUINFO"
        /*0018*/ 	.short	0x0002
        /*001a*/ 	.short	0x0064
        /*001c*/ 	.short	0x0082
	.zero		2


//--------------------- .nv.info                  --------------------------
	.section	.nv.info,"",@"SHT_CUDA_INFO"
	.align	4


	//----- nvinfo : EIATTR_REGCOUNT
	.align		4
        /*0000*/ 	.byte	0x04, 0x2f
        /*0002*/ 	.short	(.L_1 - .L_0)
	.align		4
.L_0:
        /*0004*/ 	.word	index@(embedding_backward_kernel)
        /*0008*/ 	.word	0x00000016


	//----- nvinfo : EIATTR_FRAME_SIZE
	.align		4
.L_1:
        /*000c*/ 	.byte	0x04, 0x11
        /*000e*/ 	.short	(.L_3 - .L_2)
	.align		4
.L_2:
        /*0010*/ 	.word	index@(embedding_backward_kernel)
        /*0014*/ 	.word	0x00000000


	//----- nvinfo : EIATTR_MIN_STACK_SIZE
	.align		4
.L_3:
        /*0018*/ 	.byte	0x04, 0x12
        /*001a*/ 	.short	(.L_5 - .L_4)
	.align		4
.L_4:
        /*001c*/ 	.word	index@(embedding_backward_kernel)
        /*0020*/ 	.word	0x00000000
.L_5:


//--------------------- .nv.compat                --------------------------
	.section	.nv.compat,"",@"SHT_CUDA_COMPAT_INFO"
	.align	4
        /*0000*/ 	.byte	0x02, 0x09, 0x00, 0x00, 0x02, 0x02, 0x01, 0x00, 0x02, 0x05, 0x05, 0x00, 0x03, 0x07, 0x01, 0x01
        /*0010*/ 	.byte	0x02, 0x03, 0x00, 0x00, 0x02, 0x06, 0x01, 0x00, 0x04, 0x0b, 0x08, 0x00, 0x09, 0x00, 0x00, 0x00
        /*0020*/ 	.byte	0x00, 0x00, 0x00, 0x00


//--------------------- .nv.info.embedding_backward_kernel --------------------------
	.section	.nv.info.embedding_backward_kernel,"",@"SHT_CUDA_INFO"
	.sectionflags	@""
	.align	4


	//----- nvinfo : EIATTR_CUDA_API_VERSION
	.align		4
        /*0000*/ 	.byte	0x04, 0x37
        /*0002*/ 	.short	(.L_7 - .L_6)
.L_6:
        /*0004*/ 	.word	0x00000082


	//----- nvinfo : EIATTR_KPARAM_INFO
	.align		4
.L_7:
        /*0008*/ 	.byte	0x04, 0x17
        /*000a*/ 	.short	(.L_9 - .L_8)
.L_8:
        /*000c*/ 	.word	0x00000000
        /*0010*/ 	.short	0x0005
        /*0012*/ 	.short	0x0020
        /*0014*/ 	.byte	0x00, 0xf0, 0x11, 0x00


	//----- nvinfo : EIATTR_KPARAM_INFO
	.align		4
.L_9:
        /*0018*/ 	.byte	0x04, 0x17
        /*001a*/ 	.short	(.L_11 - .L_10)
.L_10:
        /*001c*/ 	.word	0x00000000
        /*0020*/ 	.short	0x0004
        /*0022*/ 	.short	0x001c
        /*0024*/ 	.byte	0x00, 0xf0, 0x11, 0x00


	//----- nvinfo : EIATTR_KPARAM_INFO
	.align		4
.L_11:
        /*0028*/ 	.byte	0x04, 0x17
        /*002a*/ 	.short	(.L_13 - .L_12)
.L_12:
        /*002c*/ 	.word	0x00000000
        /*0030*/ 	.short	0x0003
        /*0032*/ 	.short	0x0018
        /*0034*/ 	.byte	0x00, 0xf0, 0x11, 0x00


	//----- nvinfo : EIATTR_KPARAM_INFO
	.align		4
.L_13:
        /*0038*/ 	.byte	0x04, 0x17
        /*003a*/ 	.short	(.L_15 - .L_14)
.L_14:
        /*003c*/ 	.word	0x00000000
        /*0040*/ 	.short	0x0002
        /*0042*/ 	.short	0x0010
        /*0044*/ 	.byte	0x00, 0xf5, 0x21, 0x00


	//----- nvinfo : EIATTR_KPARAM_INFO
	.align		4
.L_15:
        /*0048*/ 	.byte	0x04, 0x17
        /*004a*/ 	.short	(.L_17 - .L_16)
.L_16:
        /*004c*/ 	.word	0x00000000
        /*0050*/ 	.short	0x0001
        /*0052*/ 	.short	0x0008
        /*0054*/ 	.byte	0x00, 0xf5, 0x21, 0x00


	//----- nvinfo : EIATTR_KPARAM_INFO
	.align		4
.L_17:
        /*0058*/ 	.byte	0x04, 0x17
        /*005a*/ 	.short	(.L_19 - .L_18)
.L_18:
        /*005c*/ 	.word	0x00000000
        /*0060*/ 	.short	0x0000
        /*0062*/ 	.short	0x0000
        /*0064*/ 	.byte	0x00, 0xf5, 0x21, 0x00


	//----- nvinfo : EIATTR_SPARSE_MMA_MASK
	.align		4
.L_19:
        /*0068*/ 	.byte	0x03, 0x50
        /*006a*/ 	.short	0x0000


	//----- nvinfo : EIATTR_MAXREG_COUNT
	.align		4
        /*006c*/ 	.byte	0x03, 0x1b
        /*006e*/ 	.short	0x00ff


	//----- nvinfo : EIATTR_MERCURY_ISA_VERSION
	.align		4
        /*0070*/ 	.byte	0x03, 0x5f
        /*0072*/ 	.short	0x0101


	//----- nvinfo : EIATTR_VRC_CTA_INIT_COUNT
	.align		4
        /*0074*/ 	.byte	0x02, 0x4a
	.zero		1
	.zero		1


	//----- nvinfo : EIATTR_EXIT_INSTR_OFFSETS
	.align		4
        /*0078*/ 	.byte	0x04, 0x1c
        /*007a*/ 	.short	(.L_21 - .L_20)


	//   ....[0]....
.L_20:
        /*007c*/ 	.word	0x000000a0


	//   ....[1]....
        /*0080*/ 	.word	0x00000570


	//   ....[2]....
        /*0084*/ 	.word	0x00000690


	//----- nvinfo : EIATTR_CBANK_PARAM_SIZE
	.align		4
.L_21:
        /*0088*/ 	.byte	0x03, 0x19
        /*008a*/ 	.short	0x0024


	//----- nvinfo : EIATTR_PARAM_CBANK
	.align		4
        /*008c*/ 	.byte	0x04, 0x0a
        /*008e*/ 	.short	(.L_23 - .L_22)
	.align		4
.L_22:
        /*0090*/ 	.word	index@(.nv.constant0.embedding_backward_kernel)
        /*0094*/ 	.short	0x0380
        /*0096*/ 	.short	0x0024


	//----- nvinfo : EIATTR_SW_WAR
	.align		4
.L_23:
        /*0098*/ 	.byte	0x04, 0x36
        /*009a*/ 	.short	(.L_25 - .L_24)
.L_24:
        /*009c*/ 	.word	0x00000008
.L_25:


//--------------------- .nv.callgraph             --------------------------
	.section	.nv.callgraph,"",@"SHT_CUDA_CALLGRAPH"
	.align	4
	.sectionentsize	8
	.align		4
        /*0000*/ 	.word	0x00000000
	.align		4
        /*0004*/ 	.word	0xffffffff
	.align		4
        /*0008*/ 	.word	0x00000000
	.align		4
        /*000c*/ 	.word	0xfffffffe
	.align		4
        /*0010*/ 	.word	0x00000000
	.align		4
        /*0014*/ 	.word	0xfffffffd
	.align		4
        /*0018*/ 	.word	0x00000000
	.align		4
        /*001c*/ 	.word	0xfffffffc


//--------------------- .text.embedding_backward_kernel --------------------------
	.section	.text.embedding_backward_kernel,"ax",@progbits
	.align	128
        .global         embedding_backward_kernel
        .type           embedding_backward_kernel,@function
        .size           embedding_backward_kernel,(.L_x_1 - embedding_backward_kernel)
        .other          embedding_backward_kernel,@"STO_CUDA_ENTRY STV_DEFAULT"
embedding_backward_kernel:
.text.embedding_backward_kernel:
[----:B------:R-:W-:Y:S01]  /*0000*/  LDC R1, c[0x0][0x37c] ;  /* 0x0000df00ff017b82 */ /* 0x000fe20000000800 */
[----:B------:R-:W0:Y:S07]  /*0010*/  S2R R4, SR_TID.X ;  /* 0x0000000000047919 */ /* 0x000e2e0000002100 */
[----:B------:R-:W1:Y:S08]  /*0020*/  LDC.64 R2, c[0x0][0x398] ;  /* 0x0000e600ff027b82 */ /* 0x000e700000000a00 */
[----:B------:R-:W0:Y:S08]  /*0030*/  S2UR UR4, SR_CTAID.X ;  /* 0x00000000000479c3 */ /* 0x000e300000002500 */
[----:B------:R-:W0:Y:S08]  /*0040*/  LDC R5, c[0x0][0x360] ;  /* 0x0000d800ff057b82 */ /* 0x000e300000000800 */
[----:B------:R-:W2:Y:S01]  /*0050*/  LDC R0, c[0x0][0x3a0] ;  /* 0x0000e800ff007b82 */ /* 0x000ea20000000800 */
[----:B-1----:R-:W-:-:S02]  /*0060*/  IMAD R7, R3, R2, RZ ;  /* 0x0000000203077224 */ /* 0x002fc400078e02ff */
[----:B0-----:R-:W-:Y:S02]  /*0070*/  IMAD R5, R5, UR4, R4 ;  /* 0x0000000405057c24 */ /* 0x001fe4000f8e0204 */
[----:B--2---:R-:W-:-:S05]  /*0080*/  IMAD R2, R7, R0, RZ ;  /* 0x0000000007027224 */ /* 0x004fca00078e02ff */
[----:B------:R-:W-:-:S13]  /*0090*/  ISETP.GE.AND P0, PT, R5, R2, PT ;  /* 0x000000020500720c */ /* 0x000fda0003f06270 */
[----:B------:R-:W-:Y:S05]  /*00a0*/  @P0 EXIT ;  /* 0x000000000000094d */ /* 0x000fea0003800000 */
[-C--:B------:R-:W-:Y:S01]  /*00b0*/  IABS R2, R0.reuse ;  /* 0x0000000000027213 */ /* 0x080fe20000000000 */
[----:B------:R-:W-:Y:S01]  /*00c0*/  IMAD R10, R3, R0, RZ ;  /* 0x00000000030a7224 */ /* 0x000fe200078e02ff */
[----:B------:R-:W-:Y:S01]  /*00d0*/  IABS R15, R5 ;  /* 0x00000005000f7213 */ /* 0x000fe20000000000 */
[----:B------:R-:W0:Y:S01]  /*00e0*/  LDCU.64 UR4, c[0x0][0x358] ;  /* 0x00006b00ff0477ac */ /* 0x000e220008000a00 */
[----:B------:R-:W1:Y:S01]  /*00f0*/  I2F.RP R8, R2 ;  /* 0x0000000200087306 */ /* 0x000e620000209400 */
[----:B------:R-:W-:Y:S02]  /*0100*/  IABS R4, R3 ;  /* 0x0000000300047213 */ /* 0x000fe40000000000 */
[----:B------:R-:W-:Y:S02]  /*0110*/  IABS R12, R10 ;  /* 0x0000000a000c7213 */ /* 0x000fe40000000000 */
[----:B------:R-:W-:-:S03]  /*0120*/  ISETP.NE.AND P6, PT, R10, RZ, PT ;  /* 0x000000ff0a00720c */ /* 0x000fc60003fc5270 */
[----:B------:R-:W2:Y:S08]  /*0130*/  I2F.RP R13, R12 ;  /* 0x0000000c000d7306 */ /* 0x000eb00000209400 */
[----:B-1----:R-:W1:Y:S08]  /*0140*/  MUFU.RCP R8, R8 ;  /* 0x0000000800087308 */ /* 0x002e700000001000 */
[----:B--2---:R-:W2:Y:S01]  /*0150*/  MUFU.RCP R13, R13 ;  /* 0x0000000d000d7308 */ /* 0x004ea20000001000 */
[----:B-1----:R-:W-:-:S07]  /*0160*/  VIADD R6, R8, 0xffffffe ;  /* 0x0ffffffe08067836 */ /* 0x002fce0000000000 */
[----:B------:R1:W3:Y:S01]  /*0170*/  F2I.FTZ.U32.TRUNC.NTZ R7, R6 ;  /* 0x0000000600077305 */ /* 0x0002e2000021f000 */
[----:B--2---:R-:W-:Y:S01]  /*0180*/  VIADD R16, R13, 0xffffffe ;  /* 0x0ffffffe0d107836 */ /* 0x004fe20000000000 */
[----:B------:R-:W-:Y:S01]  /*0190*/  LOP3.LUT R13, RZ, R0, RZ, 0x33, !PT ;  /* 0x00000000ff0d7212 */ /* 0x000fe200078e33ff */
[----:B-1----:R-:W-:Y:S02]  /*01a0*/  IMAD.MOV.U32 R6, RZ, RZ, RZ ;  /* 0x000000ffff067224 */ /* 0x002fe400078e00ff */
[----:B---3--:R-:W-:-:S04]  /*01b0*/  IMAD.MOV R9, RZ, RZ, -R7 ;  /* 0x000000ffff097224 */ /* 0x008fc800078e0a07 */
[----:B------:R-:W-:-:S04]  /*01c0*/  IMAD R9, R9, R2, RZ ;  /* 0x0000000209097224 */ /* 0x000fc800078e02ff */
[----:B------:R-:W-:Y:S01]  /*01d0*/  IMAD.HI.U32 R8, R7, R9, R6 ;  /* 0x0000000907087227 */ /* 0x000fe200078e0006 */
[----:B------:R-:W-:Y:S01]  /*01e0*/  LOP3.LUT R6, R5, R0, RZ, 0x3c, !PT ;  /* 0x0000000005067212 */ /* 0x000fe200078e3cff */
[----:B------:R-:W1:Y:S03]  /*01f0*/  I2F.RP R9, R4 ;  /* 0x0000000400097306 */ /* 0x000e660000209400 */
[----:B------:R-:W-:Y:S01]  /*0200*/  ISETP.GE.AND P2, PT, R6, RZ, PT ;  /* 0x000000ff0600720c */ /* 0x000fe20003f46270 */
[----:B------:R-:W-:-:S04]  /*0210*/  IMAD.HI.U32 R8, R8, R15, RZ ;  /* 0x0000000f08087227 */ /* 0x000fc800078e00ff */
[----:B------:R-:W-:Y:S01]  /*0220*/  IMAD.MOV.U32 R6, RZ, RZ, RZ ;  /* 0x000000ffff067224 */ /* 0x000fe200078e00ff */
[----:B------:R-:W-:-:S05]  /*0230*/  IADD3 R11, PT, PT, -R8, RZ, RZ ;  /* 0x000000ff080b7210 */ /* 0x000fca0007ffe1ff */
[C---:B------:R-:W-:Y:S01]  /*0240*/  IMAD R11, R2.reuse, R11, R15 ;  /* 0x0000000b020b7224 */ /* 0x040fe200078e020f */
[----:B-1----:R-:W1:Y:S04]  /*0250*/  MUFU.RCP R9, R9 ;  /* 0x0000000900097308 */ /* 0x002e680000001000 */
[----:B------:R-:W-:-:S13]  /*0260*/  ISETP.GT.U32.AND P1, PT, R2, R11, PT ;  /* 0x0000000b0200720c */ /* 0x000fda0003f24070 */
[----:B------:R-:W-:Y:S01]  /*0270*/  @!P1 IMAD.IADD R11, R11, 0x1, -R2 ;  /* 0x000000010b0b9824 */ /* 0x000fe200078e0a02 */
[----:B------:R-:W-:Y:S01]  /*0280*/  @!P1 IADD3 R8, PT, PT, R8, 0x1, RZ ;  /* 0x0000000108089810 */ /* 0x000fe20007ffe0ff */
[----:B-1----:R-:W-:Y:S02]  /*0290*/  VIADD R7, R9, 0xffffffe ;  /* 0x0ffffffe09077836 */ /* 0x002fe40000000000 */
[----:B------:R1:W2:Y:S01]  /*02a0*/  F2I.FTZ.U32.TRUNC.NTZ R9, R16 ;  /* 0x0000001000097305 */ /* 0x0002a2000021f000 */
[----:B------:R-:W-:-:S07]  /*02b0*/  ISETP.GE.U32.AND P0, PT, R11, R2, PT ;  /* 0x000000020b00720c */ /* 0x000fce0003f06070 */
[----:B------:R-:W3:Y:S01]  /*02c0*/  F2I.FTZ.U32.TRUNC.NTZ R7, R7 ;  /* 0x0000000700077305 */ /* 0x000ee2000021f000 */
[----:B-1----:R-:W-:-:S05]  /*02d0*/  IABS R16, R10 ;  /* 0x0000000a00107213 */ /* 0x002fca0000000000 */
[----:B------:R-:W-:Y:S01]  /*02e0*/  @P0 VIADD R8, R8, 0x1 ;  /* 0x0000000108080836 */ /* 0x000fe20000000000 */
[----:B------:R-:W-:Y:S02]  /*02f0*/  ISETP.NE.AND P0, PT, R0, RZ, PT ;  /* 0x000000ff0000720c */ /* 0x000fe40003f05270 */
[----:B--2---:R-:W-:Y:S01]  /*0300*/  IADD3 R19, PT, PT, RZ, -R9, RZ ;  /* 0x80000009ff137210 */ /* 0x004fe20007ffe0ff */
[----:B------:R-:W-:Y:S02]  /*0310*/  @!P2 IMAD.MOV R8, RZ, RZ, -R8 ;  /* 0x000000ffff08a224 */ /* 0x000fe400078e0a08 */
[----:B---3--:R-:W-:-:S03]  /*0320*/  IMAD.MOV R17, RZ, RZ, -R7 ;  /* 0x000000ffff117224 */ /* 0x008fc600078e0a07 */
[----:B------:R-:W-:Y:S01]  /*0330*/  SEL R14, R13, R8, !P0 ;  /* 0x000000080d0e7207 */ /* 0x000fe20004000000 */
[----:B------:R-:W-:-:S03]  /*0340*/  IMAD R17, R17, R4, RZ ;  /* 0x0000000411117224 */ /* 0x000fc600078e02ff */
[----:B------:R-:W-:Y:S02]  /*0350*/  IABS R8, R14 ;  /* 0x0000000e00087213 */ /* 0x000fe40000000000 */
[----:B------:R-:W-:Y:S01]  /*0360*/  ISETP.GE.AND P4, PT, R14, RZ, PT ;  /* 0x000000ff0e00720c */ /* 0x000fe20003f86270 */
[----:B------:R-:W-:-:S04]  /*0370*/  IMAD.HI.U32 R6, R7, R17, R6 ;  /* 0x0000001107067227 */ /* 0x000fc800078e0006 */
[----:B------:R-:W-:Y:S02]  /*0380*/  IMAD.MOV.U32 R7, RZ, RZ, R8 ;  /* 0x000000ffff077224 */ /* 0x000fe400078e0008 */
[----:B------:R-:W-:Y:S02]  /*0390*/  IMAD R17, R19, R12, RZ ;  /* 0x0000000c13117224 */ /* 0x000fe400078e02ff */
[----:B------:R-:W-:Y:S02]  /*03a0*/  IMAD.MOV.U32 R8, RZ, RZ, RZ ;  /* 0x000000ffff087224 */ /* 0x000fe400078e00ff */
[----:B------:R-:W-:-:S04]  /*03b0*/  IMAD.HI.U32 R6, R6, R7, RZ ;  /* 0x0000000706067227 */ /* 0x000fc800078e00ff */
[----:B------:R-:W-:Y:S01]  /*03c0*/  IMAD.HI.U32 R8, R9, R17, R8 ;  /* 0x0000001109087227 */ /* 0x000fe200078e0008 */
[----:B------:R-:W-:-:S03]  /*03d0*/  IADD3 R9, PT, PT, RZ, -R16, RZ ;  /* 0x80000010ff097210 */ /* 0x000fc60007ffe0ff */
[----:B------:R-:W-:Y:S02]  /*03e0*/  IMAD.MOV R6, RZ, RZ, -R6 ;  /* 0x000000ffff067224 */ /* 0x000fe400078e0a06 */
[----:B------:R-:W-:-:S04]  /*03f0*/  IMAD.HI.U32 R8, R8, R15, RZ ;  /* 0x0000000f08087227 */ /* 0x000fc800078e00ff */
[----:B------:R-:W-:Y:S02]  /*0400*/  IMAD R15, R8, R9, R15 ;  /* 0x00000009080f7224 */ /* 0x000fe400078e020f */
[----:B------:R-:W-:Y:S01]  /*0410*/  IMAD R9, R4, R6, R7 ;  /* 0x0000000604097224 */ /* 0x000fe200078e0207 */
[----:B------:R-:W-:Y:S02]  /*0420*/  LOP3.LUT R6, R5, R10, RZ, 0x3c, !PT ;  /* 0x0000000a05067212 */ /* 0x000fe400078e3cff */
[----:B------:R-:W-:Y:S02]  /*0430*/  ISETP.GT.U32.AND P5, PT, R12, R15, PT ;  /* 0x0000000f0c00720c */ /* 0x000fe40003fa4070 */
[----:B------:R-:W-:Y:S02]  /*0440*/  ISETP.GT.U32.AND P1, PT, R4, R9, PT ;  /* 0x000000090400720c */ /* 0x000fe40003f24070 */
[----:B------:R-:W-:Y:S02]  /*0450*/  ISETP.GE.AND P3, PT, R6, RZ, PT ;  /* 0x000000ff0600720c */ /* 0x000fe40003f66270 */
[----:B------:R-:W1:Y:S07]  /*0460*/  LDC.64 R6, c[0x0][0x388] ;  /* 0x0000e200ff067b82 */ /* 0x000e6e0000000a00 */
[----:B------:R-:W-:-:S02]  /*0470*/  @!P5 IMAD.IADD R15, R15, 0x1, -R12 ;  /* 0x000000010f0fd824 */ /* 0x000fc400078e0a0c */
[----:B------:R-:W-:Y:S01]  /*0480*/  @!P1 IADD3 R9, PT, PT, R9, -R4, RZ ;  /* 0x8000000409099210 */ /* 0x000fe20007ffe0ff */
[----:B------:R-:W-:Y:S01]  /*0490*/  @!P5 VIADD R8, R8, 0x1 ;  /* 0x000000010808d836 */ /* 0x000fe20000000000 */
[----:B------:R-:W-:Y:S02]  /*04a0*/  ISETP.NE.AND P5, PT, R3, RZ, PT ;  /* 0x000000ff0300720c */ /* 0x000fe40003fa5270 */
[----:B------:R-:W-:Y:S02]  /*04b0*/  ISETP.GT.U32.AND P2, PT, R4, R9, PT ;  /* 0x000000090400720c */ /* 0x000fe40003f44070 */
[----:B------:R-:W-:-:S11]  /*04c0*/  ISETP.GE.U32.AND P1, PT, R15, R12, PT ;  /* 0x0000000c0f00720c */ /* 0x000fd60003f26070 */
[----:B------:R-:W-:Y:S02]  /*04d0*/  @!P2 IADD3 R9, PT, PT, R9, -R4, RZ ;  /* 0x800000040909a210 */ /* 0x000fe40007ffe0ff */
[----:B------:R-:W-:-:S03]  /*04e0*/  @P1 VIADD R8, R8, 0x1 ;  /* 0x0000000108081836 */ /* 0x000fc60000000000 */
[----:B------:R-:W-:Y:S01]  /*04f0*/  @!P4 IMAD.MOV R9, RZ, RZ, -R9 ;  /* 0x000000ffff09c224 */ /* 0x000fe200078e0a09 */
[----:B------:R-:W-:Y:S01]  /*0500*/  @!P5 LOP3.LUT R9, RZ, R3, RZ, 0x33, !PT ;  /* 0x00000003ff09d212 */ /* 0x000fe200078e33ff */
[----:B------:R-:W-:Y:S01]  /*0510*/  @!P3 IMAD.MOV R8, RZ, RZ, -R8 ;  /* 0x000000ffff08b224 */ /* 0x000fe200078e0a08 */
[----:B------:R-:W-:-:S05]  /*0520*/  @!P6 LOP3.LUT R8, RZ, R10, RZ, 0x33, !PT ;  /* 0x0000000aff08e212 */ /* 0x000fca00078e33ff */
[----:B------:R-:W-:-:S04]  /*0530*/  IMAD R3, R8, R3, R9 ;  /* 0x0000000308037224 */ /* 0x000fc800078e0209 */
[----:B-1----:R-:W-:-:S05]  /*0540*/  IMAD.WIDE R6, R3, 0x4, R6 ;  /* 0x0000000403067825 */ /* 0x002fca00078e0206 */
[----:B0-----:R-:W2:Y:S02]  /*0550*/  LDG.E.CONSTANT R3, desc[UR4][R6.64] ;  /* 0x0000000406037981 */ /* 0x001ea4000c1e9900 */
[----:B--2---:R-:W-:-:S13]  /*0560*/  ISETP.GE.AND P1, PT, R3, RZ, PT ;  /* 0x000000ff0300720c */ /* 0x004fda0003f26270 */
[----:B------:R-:W-:Y:S05]  /*0570*/  @!P1 EXIT ;  /* 0x000000000000994d */ /* 0x000fea0003800000 */
[----:B------:R-:W0:Y:S01]  /*0580*/  LDC.64 R6, c[0x0][0x380] ;  /* 0x0000e000ff067b82 */ /* 0x000e220000000a00 */
[C---:B------:R-:W-:Y:S01]  /*0590*/  ISETP.GE.AND P2, PT, R5.reuse, RZ, PT ;  /* 0x000000ff0500720c */ /* 0x040fe20003f46270 */
[----:B------:R-:W1:Y:S01]  /*05a0*/  LDCU.64 UR6, c[0x0][0x390] ;  /* 0x00007200ff0677ac */ /* 0x000e620008000a00 */
[----:B0-----:R-:W-:-:S06]  /*05b0*/  IMAD.WIDE R6, R5, 0x4, R6 ;  /* 0x0000000405067825 */ /* 0x001fcc00078e0206 */
[----:B------:R-:W2:Y:S01]  /*05c0*/  LDG.E.CONSTANT R7, desc[UR4][R6.64] ;  /* 0x0000000406077981 */ /* 0x000ea2000c1e9900 */
[----:B------:R-:W-:Y:S01]  /*05d0*/  ISETP.GT.U32.AND P1, PT, R2, R11, PT ;  /* 0x0000000b0200720c */ /* 0x000fe20003f24070 */
[----:B------:R-:W-:Y:S01]  /*05e0*/  IMAD R3, R3, R0, RZ ;  /* 0x0000000003037224 */ /* 0x000fe200078e02ff */
[----:B------:R-:W-:-:S04]  /*05f0*/  IADD3 R2, PT, PT, R11, -R2, RZ ;  /* 0x800000020b027210 */ /* 0x000fc80007ffe0ff */
[----:B------:R-:W-:Y:S02]  /*0600*/  SEL R2, R2, R11, !P1 ;  /* 0x0000000b02027207 */ /* 0x000fe40004800000 */
[----:B------:R-:W-:-:S03]  /*0610*/  SHF.R.S32.HI R5, RZ, 0x1f, R3 ;  /* 0x0000001fff057819 */ /* 0x000fc60000011403 */
[----:B------:R-:W-:-:S05]  /*0620*/  @!P2 IMAD.MOV R2, RZ, RZ, -R2 ;  /* 0x000000ffff02a224 */ /* 0x000fca00078e0a02 */
[----:B------:R-:W-:-:S04]  /*0630*/  SEL R2, R13, R2, !P0 ;  /* 0x000000020d027207 */ /* 0x000fc80004000000 */
[----:B------:R-:W-:-:S04]  /*0640*/  IADD3 R0, P0, PT, R3, R2, RZ ;  /* 0x0000000203007210 */ /* 0x000fc80007f1e0ff */
[----:B------:R-:W-:Y:S02]  /*0650*/  LEA.HI.X.SX32 R3, R2, R5, 0x1, P0 ;  /* 0x0000000502037211 */ /* 0x000fe400000f0eff */
[----:B-1----:R-:W-:-:S04]  /*0660*/  LEA R2, P0, R0, UR6, 0x2 ;  /* 0x0000000600027c11 */ /* 0x002fc8000f8010ff */
[----:B------:R-:W-:-:S05]  /*0670*/  LEA.HI.X R3, R0, UR7, R3, 0x2, P0 ;  /* 0x0000000700037c11 */ /* 0x000fca00080f1403 */
[----:B--2---:R-:W-:Y:S01]  /*0680*/  REDG.E.ADD.F32.FTZ.RN.STRONG.GPU desc[UR4][R2.64], R7 ;  /* 0x00000007020079a6 */ /* 0x004fe2000c12f304 */
[----:B------:R-:W-:Y:S05]  /*0690*/  EXIT ;  /* 0x000000000000794d */ /* 0x000fea0003800000 */
.L_x_0:
[----:B------:R-:W-:-:S00]  /*06a0*/  BRA `(.L_x_0) ;  /* 0xfffffffc00fc7947 */ /* 0x000fc0000383ffff */
[----:B------:R-:W-:-:S00]  /*06b0*/  NOP ;  /* 0x0000000000007918 */ /* 0x000fc00000000000 */
        /* <DEDUP_REMOVED lines=12> */
.L_x_1:


//--------------------- .nv.shared.reserved.0     --------------------------
	.section	.nv.shared.reserved.0,"aw",@nobits
	.weak		__nv_reservedSMEM_offset_0_alias
	.size		__nv_reservedSMEM_offset_0_alias, 0, 64
	.other		__nv_reservedSMEM_offset_0_alias,@"STO_CUDA_RESERVED_SHARED STV_DEFAULT"
__nv_reservedSMEM_offset_0_alias:
	.zero		0
	.zero		64


//--------------------- .nv.constant0.embedding_backward_kernel --------------------------
	.section	.nv.constant0.embedding_backward_kernel,"a",@progbits
	.sectionflags	@""
	.align	4
.nv.constant0.embedding_backward_kernel:
	.zero		932


//--------------------- SYMBOLS --------------------------

	.type		.nv.reservedSmem.offset0,@object
	.size		.nv.reservedSmem.offset0,0x4
